	.headerflags	@"EF_CUDA_TEXMODE_UNIFIED EF_CUDA_64BIT_ADDRESS EF_CUDA_ACCELERATORS EF_CUDA_SM90 EF_CUDA_VIRTUAL_SM(EF_CUDA_SM90)"
	.elftype	@"ET_EXEC"


//--------------------- .nv.info                  --------------------------
	.section	.nv.info,"",@"SHT_CUDA_INFO"
	.align	4


	//----- nvinfo : EIATTR_REGCOUNT
	.align		4
        /*0000*/ 	.byte	0x04, 0x2f
        /*0002*/ 	.short	(.L_1 - .L_0)
	.align		4
.L_0:
        /*0004*/ 	.word	index@(triton_poi_fused__unsafe_index_add_mul_sub_72)
        /*0008*/ 	.word	0x00000019


	//----- nvinfo : EIATTR_MIN_STACK_SIZE
	.align		4
.L_1:
        /*000c*/ 	.byte	0x04, 0x12
        /*000e*/ 	.short	(.L_3 - .L_2)
	.align		4
.L_2:
        /*0010*/ 	.word	index@(triton_poi_fused__unsafe_index_add_mul_sub_72)
        /*0014*/ 	.word	0x00000000


	//----- nvinfo : EIATTR_FRAME_SIZE
	.align		4
.L_3:
        /*0018*/ 	.byte	0x04, 0x11
        /*001a*/ 	.short	(.L_5 - .L_4)
	.align		4
.L_4:
        /*001c*/ 	.word	index@(triton_poi_fused__unsafe_index_add_mul_sub_72)
        /*0020*/ 	.word	0x00000000


	//----- nvinfo : EIATTR_MIN_STACK_SIZE
	.align		4
.L_5:
        /*0024*/ 	.byte	0x04, 0x12
        /*0026*/ 	.short	(.L_7 - .L_6)
	.align		4
.L_6:
        /*0028*/ 	.word	index@(triton_poi_fused__unsafe_index_add_mul_sub_72)
        /*002c*/ 	.word	0x00000000
.L_7:


//--------------------- .nv.info.triton_poi_fused__unsafe_index_add_mul_sub_72 --------------------------
	.section	.nv.info.triton_poi_fused__unsafe_index_add_mul_sub_72,"",@"SHT_CUDA_INFO"
	.sectionflags	@""
	.align	4


	//----- nvinfo : EIATTR_CUDA_API_VERSION
	.align		4
        /*0000*/ 	.byte	0x04, 0x37
        /*0002*/ 	.short	(.L_9 - .L_8)
.L_8:
        /*0004*/ 	.word	0x0000007c


	//----- nvinfo : EIATTR_KPARAM_INFO
	.align		4
.L_9:
        /*0008*/ 	.byte	0x04, 0x17
        /*000a*/ 	.short	(.L_11 - .L_10)
.L_10:
        /*000c*/ 	.word	0x00000000
        /*0010*/ 	.short	0x0006
        /*0012*/ 	.short	0x0030
        /*0014*/ 	.byte	0x00, 0xf0, 0x11, 0x00


	//----- nvinfo : EIATTR_KPARAM_INFO
	.align		4
.L_11:
        /*0018*/ 	.byte	0x04, 0x17
        /*001a*/ 	.short	(.L_13 - .L_12)
.L_12:
        /*001c*/ 	.word	0x00000000
        /*0020*/ 	.short	0x0005
        /*0022*/ 	.short	0x0028
        /*0024*/ 	.byte	0x00, 0xf4, 0x21, 0x00


	//----- nvinfo : EIATTR_KPARAM_INFO
	.align		4
.L_13:
        /*0028*/ 	.byte	0x04, 0x17
        /*002a*/ 	.short	(.L_15 - .L_14)
.L_14:
        /*002c*/ 	.word	0x00000000
        /*0030*/ 	.short	0x0004
        /*0032*/ 	.short	0x0020
        /*0034*/ 	.byte	0x00, 0xf4, 0x21, 0x00


	//----- nvinfo : EIATTR_KPARAM_INFO
	.align		4
.L_15:
        /*0038*/ 	.byte	0x04, 0x17
        /*003a*/ 	.short	(.L_17 - .L_16)
.L_16:
        /*003c*/ 	.word	0x00000000
        /*0040*/ 	.short	0x0003
        /*0042*/ 	.short	0x0018
        /*0044*/ 	.byte	0x00, 0xf4, 0x21, 0x00


	//----- nvinfo : EIATTR_KPARAM_INFO
	.align		4
.L_17:
        /*0048*/ 	.byte	0x04, 0x17
        /*004a*/ 	.short	(.L_19 - .L_18)
.L_18:
        /*004c*/ 	.word	0x00000000
        /*0050*/ 	.short	0x0002
        /*0052*/ 	.short	0x0010
        /*0054*/ 	.byte	0x00, 0xf4, 0x21, 0x00


	//----- nvinfo : EIATTR_KPARAM_INFO
	.align		4
.L_19:
        /*0058*/ 	.byte	0x04, 0x17
        /*005a*/ 	.short	(.L_21 - .L_20)
.L_20:
        /*005c*/ 	.word	0x00000000
        /*0060*/ 	.short	0x0001
        /*0062*/ 	.short	0x0008
        /*0064*/ 	.byte	0x00, 0xf4, 0x21, 0x00


	//----- nvinfo : EIATTR_KPARAM_INFO
	.align		4
.L_21:
        /*0068*/ 	.byte	0x04, 0x17
        /*006a*/ 	.short	(.L_23 - .L_22)
.L_22:
        /*006c*/ 	.word	0x00000000
        /*0070*/ 	.short	0x0000
        /*0072*/ 	.short	0x0000
        /*0074*/ 	.byte	0x00, 0xf4, 0x21, 0x00


	//----- nvinfo : EIATTR_SPARSE_MMA_MASK
	.align		4
.L_23:
        /*0078*/ 	.byte	0x03, 0x50
        /*007a*/ 	.short	0x0000


	//----- nvinfo : EIATTR_MAXREG_COUNT
	.align		4
        /*007c*/ 	.byte	0x03, 0x1b
        /*007e*/ 	.short	0x00ff


	//----- nvinfo : EIATTR_EXIT_INSTR_OFFSETS
	.align		4
        /*0080*/ 	.byte	0x04, 0x1c
        /*0082*/ 	.short	(.L_25 - .L_24)


	//   ....[0]....
.L_24:
        /*0084*/ 	.word	0x000004e0


	//----- nvinfo : EIATTR_REQNTID
	.align		4
.L_25:
        /*0088*/ 	.byte	0x04, 0x10
        /*008a*/ 	.short	(.L_27 - .L_26)
.L_26:
        /*008c*/ 	.word	0x00000080
        /*0090*/ 	.word	0x00000001
        /*0094*/ 	.word	0x00000001


	//----- nvinfo : EIATTR_CBANK_PARAM_SIZE
	.align		4
.L_27:
        /*0098*/ 	.byte	0x03, 0x19
        /*009a*/ 	.short	0x0034


	//----- nvinfo : EIATTR_PARAM_CBANK
	.align		4
        /*009c*/ 	.byte	0x04, 0x0a
        /*009e*/ 	.short	(.L_29 - .L_28)
	.align		4
.L_28:
        /*00a0*/ 	.word	index@(.nv.constant0.triton_poi_fused__unsafe_index_add_mul_sub_72)
        /*00a4*/ 	.short	0x0210
        /*00a6*/ 	.short	0x0034


	//----- nvinfo : EIATTR_SW_WAR
	.align		4
.L_29:
        /*00a8*/ 	.byte	0x04, 0x36
        /*00aa*/ 	.short	(.L_31 - .L_30)
.L_30:
        /*00ac*/ 	.word	0x00000008
.L_31:


//--------------------- .nv.callgraph             --------------------------
	.section	.nv.callgraph,"",@"SHT_CUDA_CALLGRAPH"
	.align	4
	.sectionentsize	8
	.align		4
        /*0000*/ 	.word	0x00000000
	.align		4
        /*0004*/ 	.word	0xffffffff
	.align		4
        /*0008*/ 	.word	0x00000000
	.align		4
        /*000c*/ 	.word	0xfffffffe
	.align		4
        /*0010*/ 	.word	0x00000000
	.align		4
        /*0014*/ 	.word	0xfffffffd
	.align		4
        /*0018*/ 	.word	0x00000000
	.align		4
        /*001c*/ 	.word	0xfffffffc


//--------------------- .text.triton_poi_fused__unsafe_index_add_mul_sub_72 --------------------------
	.section	.text.triton_poi_fused__unsafe_index_add_mul_sub_72,"ax",@progbits
	.align	128
        .global         triton_poi_fused__unsafe_index_add_mul_sub_72
        .type           triton_poi_fused__unsafe_index_add_mul_sub_72,@function
        .size           triton_poi_fused__unsafe_index_add_mul_sub_72,(.L_x_1 - triton_poi_fused__unsafe_index_add_mul_sub_72)
        .other          triton_poi_fused__unsafe_index_add_mul_sub_72,@"STO_CUDA_ENTRY STV_DEFAULT"
triton_poi_fused__unsafe_index_add_mul_sub_72:
.text.triton_poi_fused__unsafe_index_add_mul_sub_72:
[----:B------:R-:W-:Y:S01]  /*0000*/  LDC R1, c[0x0][0x28] ;  /* 0x00000a00ff017b82 */ /* 0x000fe20000000800 */
[----:B------:R-:W1:Y:S07]  /*0010*/  S2R R0, SR_TID.X ;  /* 0x0000000000007919 */ /* 0x000e6e0000002100 */
[----:B------:R-:W2:Y:S01]  /*0020*/  LDC.64 R14, c[0x0][0x210] ;  /* 0x00008400ff0e7b82 */ /* 0x000ea20000000a00 */
[----:B------:R-:W-:Y:S01]  /*0030*/  ULDC.64 UR4, c[0x0][0x208] ;  /* 0x0000820000047ab9 */ /* 0x000fe20000000a00 */
[----:B------:R-:W-:Y:S01]  /*0040*/  ULDC.64 UR6, c[0x0][0x220] ;  /* 0x0000880000067ab9 */ /* 0x000fe20000000a00 */
[----:B------:R-:W3:Y:S05]  /*0050*/  S2R R3, SR_CTAID.X ;  /* 0x0000000000037919 */ /* 0x000eea0000002500 */
[----:B------:R-:W4:Y:S01]  /*0060*/  LDC.64 R8, c[0x0][0x218] ;  /* 0x00008600ff087b82 */ /* 0x000f220000000a00 */
[----:B-1----:R-:W-:-:S05]  /*0070*/  IMAD.SHL.U32 R0, R0, 0x2, RZ ;  /* 0x0000000200007824 */ /* 0x002fca00078e00ff */
[----:B------:R-:W-:-:S05]  /*0080*/  LOP3.LUT R0, R0, 0xfe, RZ, 0xc0, !PT ;  /* 0x000000fe00007812 */ /* 0x000fca00078ec0ff */
[----:B---3--:R-:W-:-:S05]  /*0090*/  IMAD R0, R3, 0x100, R0 ;  /* 0x0000010003007824 */ /* 0x008fca00078e0200 */
[----:B------:R-:W-:-:S04]  /*00a0*/  SHF.R.S32.HI R5, RZ, 0x1f, R0 ;  /* 0x0000001fff057819 */ /* 0x000fc80000011400 */
[----:B------:R-:W-:-:S04]  /*00b0*/  LEA.HI R2, R5, R0, RZ, 0x3 ;  /* 0x0000000005027211 */ /* 0x000fc800078f18ff */
[----:B------:R-:W-:Y:S02]  /*00c0*/  SHF.R.S32.HI R4, RZ, 0x3, R2 ;  /* 0x00000003ff047819 */ /* 0x000fe40000011402 */
[----:B------:R-:W-:Y:S02]  /*00d0*/  LOP3.LUT R7, R2, 0xfffffff8, RZ, 0xc0, !PT ;  /* 0xfffffff802077812 */ /* 0x000fe400078ec0ff */
[----:B------:R-:W-:-:S04]  /*00e0*/  LEA.HI R5, R4, R4, RZ, 0x3 ;  /* 0x0000000404057211 */ /* 0x000fc800078f18ff */
[----:B------:R-:W-:-:S05]  /*00f0*/  LOP3.LUT R5, R5, 0xfffffff8, RZ, 0xc0, !PT ;  /* 0xfffffff805057812 */ /* 0x000fca00078ec0ff */
[----:B------:R-:W-:-:S04]  /*0100*/  IMAD.IADD R5, R4, 0x1, -R5 ;  /* 0x0000000104057824 */ /* 0x000fc800078e0a05 */
[----:B--2---:R-:W-:Y:S02]  /*0110*/  IMAD.WIDE R14, R5, 0x8, R14 ;  /* 0x00000008050e7825 */ /* 0x004fe400078e020e */
[----:B------:R-:W1:Y:S04]  /*0120*/  LDC.64 R4, c[0x0][0x228] ;  /* 0x00008a00ff047b82 */ /* 0x000e680000000a00 */
[----:B------:R-:W2:Y:S01]  /*0130*/  LDG.E.EL.64 R14, desc[UR4][R14.64] ;  /* 0x000000040e0e7981 */ /* 0x000ea2000c2e1b00 */
[----:B------:R-:W-:-:S04]  /*0140*/  IMAD.IADD R12, R0, 0x1, -R7 ;  /* 0x00000001000c7824 */ /* 0x000fc800078e0a07 */
[----:B----4-:R-:W-:-:S06]  /*0150*/  IMAD.WIDE R8, R12, 0x8, R8 ;  /* 0x000000080c087825 */ /* 0x010fcc00078e0208 */
[----:B------:R-:W3:Y:S01]  /*0160*/  LDG.E.EL.128 R8, desc[UR4][R8.64] ;  /* 0x0000000408087981 */ /* 0x000ee2000c2e1d00 */
[----:B-1----:R-:W-:-:S06]  /*0170*/  IMAD.WIDE R4, R12, 0x8, R4 ;  /* 0x000000080c047825 */ /* 0x002fcc00078e0204 */
[----:B------:R-:W4:Y:S01]  /*0180*/  LDG.E.EL.128 R4, desc[UR4][R4.64] ;  /* 0x0000000404047981 */ /* 0x000f22000c2e1d00 */
[----:B------:R-:W-:-:S04]  /*0190*/  SHF.R.S32.HI R3, RZ, 0x17, R3 ;  /* 0x00000017ff037819 */ /* 0x000fc80000011403 */
[----:B------:R-:W-:-:S04]  /*01a0*/  SGXT R3, R3, 0x1 ;  /* 0x000000010303781a */ /* 0x000fc80000000200 */
[----:B------:R-:W-:Y:S02]  /*01b0*/  LEA.HI R3, R3, R0, RZ, 0x6 ;  /* 0x0000000003037211 */ /* 0x000fe400078f30ff */
[----:B--2---:R-:W-:-:S04]  /*01c0*/  SHF.R.U32.HI R13, RZ, 0x1d, R15 ;  /* 0x0000001dff0d7819 */ /* 0x004fc8000001160f */
[----:B------:R-:W-:-:S04]  /*01d0*/  LOP3.LUT R13, R13, 0x4, RZ, 0xc0, !PT ;  /* 0x000000040d0d7812 */ /* 0x000fc800078ec0ff */
[----:B------:R-:W-:Y:S02]  /*01e0*/  IADD3 R16, P0, R14, R13, RZ ;  /* 0x0000000d0e107210 */ /* 0x000fe40007f1e0ff */
[----:B---3--:R-:W-:-:S03]  /*01f0*/  SHF.R.U32.HI R19, RZ, 0x1b, R9 ;  /* 0x0000001bff137819 */ /* 0x008fc60000011609 */
[----:B------:R-:W-:Y:S01]  /*0200*/  IMAD.X R13, RZ, RZ, R15, P0 ;  /* 0x000000ffff0d7224 */ /* 0x000fe200000e060f */
[----:B------:R-:W-:Y:S01]  /*0210*/  LEA R2, P0, R8, UR6, 0x2 ;  /* 0x0000000608027c11 */ /* 0x000fe2000f8010ff */
[----:B------:R-:W-:Y:S01]  /*0220*/  IMAD.SHL.U32 R14, R16, 0x10, RZ ;  /* 0x00000010100e7824 */ /* 0x000fe200078e00ff */
[----:B------:R-:W-:Y:S02]  /*0230*/  SHF.R.U32.HI R15, RZ, 0x1b, R11 ;  /* 0x0000001bff0f7819 */ /* 0x000fe4000001160b */
[----:B------:R-:W-:Y:S02]  /*0240*/  LEA R17, P1, R10, UR6, 0x2 ;  /* 0x000000060a117c11 */ /* 0x000fe4000f8210ff */
[----:B------:R-:W-:Y:S02]  /*0250*/  LEA.HI.X R18, R8, UR7, R9, 0x2, P0 ;  /* 0x0000000708127c11 */ /* 0x000fe400080f1409 */
[----:B------:R-:W-:Y:S02]  /*0260*/  SHF.L.U64.HI R13, R16, 0x4, R13 ;  /* 0x00000004100d7819 */ /* 0x000fe4000001020d */
[----:B------:R-:W-:-:S02]  /*0270*/  LOP3.LUT R15, R15, 0x10, RZ, 0xc0, !PT ;  /* 0x000000100f0f7812 */ /* 0x000fc400078ec0ff */
[----:B----4-:R-:W-:Y:S02]  /*0280*/  LEA R9, P4, R4, UR6, 0x2 ;  /* 0x0000000604097c11 */ /* 0x010fe4000f8810ff */
[----:B------:R-:W-:Y:S02]  /*0290*/  LEA.HI.X R16, R10, UR7, R11, 0x2, P1 ;  /* 0x000000070a107c11 */ /* 0x000fe400088f140b */
[--C-:B------:R-:W-:Y:S02]  /*02a0*/  SHF.R.U32.HI R11, RZ, 0x1b, R5.reuse ;  /* 0x0000001bff0b7819 */ /* 0x100fe40000011605 */
[----:B------:R-:W-:Y:S02]  /*02b0*/  LEA.HI.X R20, R4, UR7, R5, 0x2, P4 ;  /* 0x0000000704147c11 */ /* 0x000fe4000a0f1405 */
[----:B------:R-:W1:Y:S01]  /*02c0*/  LDC.64 R4, c[0x0][0x230] ;  /* 0x00008c00ff047b82 */ /* 0x000e620000000a00 */
[----:B------:R-:W-:Y:S02]  /*02d0*/  IADD3 R8, P2, P3, R14, R17, R15 ;  /* 0x000000110e087210 */ /* 0x000fe40007b5e00f */
[----:B------:R-:W-:-:S02]  /*02e0*/  LOP3.LUT R19, R19, 0x10, RZ, 0xc0, !PT ;  /* 0x0000001013137812 */ /* 0x000fc400078ec0ff */
[----:B------:R-:W-:Y:S02]  /*02f0*/  LEA R15, P4, R6, UR6, 0x2 ;  /* 0x00000006060f7c11 */ /* 0x000fe4000f8810ff */
[----:B------:R-:W-:Y:S02]  /*0300*/  SHF.R.U32.HI R10, RZ, 0x1b, R7 ;  /* 0x0000001bff0a7819 */ /* 0x000fe40000011607 */
[----:B------:R-:W-:Y:S02]  /*0310*/  LOP3.LUT R11, R11, 0x10, RZ, 0xc0, !PT ;  /* 0x000000100b0b7812 */ /* 0x000fe400078ec0ff */
[----:B------:R-:W-:Y:S02]  /*0320*/  IADD3 R2, P0, P1, R14, R2, R19 ;  /* 0x000000020e027210 */ /* 0x000fe4000791e013 */
[----:B------:R-:W-:Y:S02]  /*0330*/  LEA.HI.X R22, R6, UR7, R7, 0x2, P4 ;  /* 0x0000000706167c11 */ /* 0x000fe4000a0f1407 */
[----:B------:R-:W-:-:S02]  /*0340*/  LOP3.LUT R7, R10, 0x10, RZ, 0xc0, !PT ;  /* 0x000000100a077812 */ /* 0x000fc400078ec0ff */
[C---:B------:R-:W-:Y:S02]  /*0350*/  IADD3 R6, P4, P5, R14.reuse, R9, R11 ;  /* 0x000000090e067210 */ /* 0x040fe40007d9e00b */
[----:B------:R-:W-:Y:S02]  /*0360*/  SHF.R.S32.HI R11, RZ, 0x6, R3 ;  /* 0x00000006ff0b7819 */ /* 0x000fe40000011403 */
[----:B------:R-:W-:Y:S02]  /*0370*/  IADD3.X R3, R13, R18, RZ, P0, P1 ;  /* 0x000000120d037210 */ /* 0x000fe400007e24ff */
[----:B------:R-:W-:Y:S01]  /*0380*/  IADD3 R10, P0, P1, R14, R15, R7 ;  /* 0x0000000f0e0a7210 */ /* 0x000fe2000791e007 */
[----:B------:R-:W-:Y:S01]  /*0390*/  IMAD.SHL.U32 R15, R11, 0x10, RZ ;  /* 0x000000100b0f7824 */ /* 0x000fe200078e00ff */
[C---:B------:R-:W-:Y:S02]  /*03a0*/  IADD3.X R9, R13.reuse, R16, RZ, P2, P3 ;  /* 0x000000100d097210 */ /* 0x040fe400017e64ff */
[----:B------:R-:W-:Y:S01]  /*03b0*/  IADD3.X R7, R13, R20, RZ, P4, P5 ;  /* 0x000000140d077210 */ /* 0x000fe200027ea4ff */
[----:B------:R-:W-:Y:S01]  /*03c0*/  IMAD.WIDE R2, R15, 0x4, R2 ;  /* 0x000000040f027825 */ /* 0x000fe200078e0202 */
[----:B------:R-:W-:-:S03]  /*03d0*/  IADD3.X R11, R13, R22, RZ, P0, P1 ;  /* 0x000000160d0b7210 */ /* 0x000fc600007e24ff */
[C---:B------:R-:W-:Y:S02]  /*03e0*/  IMAD.WIDE R8, R15.reuse, 0x4, R8 ;  /* 0x000000040f087825 */ /* 0x040fe400078e0208 */
[----:B------:R-:W2:Y:S02]  /*03f0*/  LDG.E.EL R3, desc[UR4][R2.64] ;  /* 0x0000000402037981 */ /* 0x000ea4000c2e1900 */
[C---:B------:R-:W-:Y:S02]  /*0400*/  IMAD.WIDE R6, R15.reuse, 0x4, R6 ;  /* 0x000000040f067825 */ /* 0x040fe400078e0206 */
[----:B------:R-:W3:Y:S02]  /*0410*/  LDG.E.EL R8, desc[UR4][R8.64] ;  /* 0x0000000408087981 */ /* 0x000ee4000c2e1900 */
[----:B------:R-:W-:Y:S02]  /*0420*/  IMAD.WIDE R10, R15, 0x4, R10 ;  /* 0x000000040f0a7825 */ /* 0x000fe400078e020a */
[----:B------:R-:W2:Y:S02]  /*0430*/  LDG.E.EL R6, desc[UR4][R6.64] ;  /* 0x0000000406067981 */ /* 0x000ea4000c2e1900 */
[----:B-1----:R-:W-:-:S02]  /*0440*/  IMAD.WIDE R4, R12, 0x4, R4 ;  /* 0x000000040c047825 */ /* 0x002fc400078e0204 */
[----:B------:R-:W3:Y:S01]  /*0450*/  LDG.E.EL R11, desc[UR4][R10.64] ;  /* 0x000000040a0b7981 */ /* 0x000ee2000c2e1900 */
[----:B------:R-:W1:Y:S03]  /*0460*/  LDC.64 R12, c[0x0][0x238] ;  /* 0x00008e00ff0c7b82 */ /* 0x000e660000000a00 */
[----:B------:R-:W4:Y:S01]  /*0470*/  LDG.E.EL.64 R4, desc[UR4][R4.64] ;  /* 0x0000000404047981 */ /* 0x000f22000c2e1b00 */
[----:B-1----:R-:W-:-:S04]  /*0480*/  IMAD.WIDE R12, R0, 0x4, R12 ;  /* 0x00000004000c7825 */ /* 0x002fc800078e020c */
[----:B--2---:R-:W-:Y:S01]  /*0490*/  FADD R14, -R3, R6 ;  /* 0x00000006030e7221 */ /* 0x004fe20000000100 */
[----:B---3--:R-:W-:-:S03]  /*04a0*/  FADD R15, -R8, R11 ;  /* 0x0000000b080f7221 */ /* 0x008fc60000000100 */
[----:B----4-:R-:W-:Y:S01]  /*04b0*/  FFMA R14, R4, R14, R3 ;  /* 0x0000000e040e7223 */ /* 0x010fe20000000003 */
[----:B------:R-:W-:-:S05]  /*04c0*/  FFMA R15, R5, R15, R8 ;  /* 0x0000000f050f7223 */ /* 0x000fca0000000008 */
[----:B------:R-:W-:Y:S01]  /*04d0*/  STG.E.64 desc[UR4][R12.64], R14 ;  /* 0x0000000e0c007986 */ /* 0x000fe2000c101b04 */
[----:B------:R-:W-:Y:S05]  /*04e0*/  EXIT ;  /* 0x000000000000794d */ /* 0x000fea0003800000 */
.L_x_0:
[----:B------:R-:W-:-:S00]  /*04f0*/  BRA `(.L_x_0) ;  /* 0xfffffffc00fc7947 */ /* 0x000fc0000383ffff */
[----:B------:R-:W-:-:S00]  /*0500*/  NOP ;  /* 0x0000000000007918 */ /* 0x000fc00000000000 */
[----:B------:R-:W-:-:S00]  /*0510*/  NOP ;  /* 0x0000000000007918 */ /* 0x000fc00000000000 */
[----:B------:R-:W-:-:S00]  /*0520*/  NOP ;  /* 0x0000000000007918 */ /* 0x000fc00000000000 */
[----:B------:R-:W-:-:S00]  /*0530*/  NOP ;  /* 0x0000000000007918 */ /* 0x000fc00000000000 */
[----:B------:R-:W-:-:S00]  /*0540*/  NOP ;  /* 0x0000000000007918 */ /* 0x000fc00000000000 */
[----:B------:R-:W-:-:S00]  /*0550*/  NOP ;  /* 0x0000000000007918 */ /* 0x000fc00000000000 */
[----:B------:R-:W-:-:S00]  /*0560*/  NOP ;  /* 0x0000000000007918 */ /* 0x000fc00000000000 */
[----:B------:R-:W-:-:S00]  /*0570*/  NOP ;  /* 0x0000000000007918 */ /* 0x000fc00000000000 */
.L_x_1:


//--------------------- .nv.constant0.triton_poi_fused__unsafe_index_add_mul_sub_72 --------------------------
	.section	.nv.constant0.triton_poi_fused__unsafe_index_add_mul_sub_72,"a",@progbits
	.sectionflags	@""
	.align	4
.nv.constant0.triton_poi_fused__unsafe_index_add_mul_sub_72:
	.zero		580
